//
// Generated by NVIDIA NVVM Compiler
//
// Compiler Build ID: CL-36424714
// Cuda compilation tools, release 13.0, V13.0.88
// Based on NVVM 20.0.0
//

.version 9.0
.target sm_100
.address_size 64

	// .globl	_Z4vaddPKfS0_Pfi
// _ZZ4vaddPKfS0_PfiE7submemA has been demoted
// _ZZ4vaddPKfS0_PfiE7submemB has been demoted

.visible .entry _Z4vaddPKfS0_Pfi(
	.param .u64 .ptr .align 1 _Z4vaddPKfS0_Pfi_param_0,
	.param .u64 .ptr .align 1 _Z4vaddPKfS0_Pfi_param_1,
	.param .u64 .ptr .align 1 _Z4vaddPKfS0_Pfi_param_2,
	.param .u32 _Z4vaddPKfS0_Pfi_param_3
)
{
	.reg .pred 	%p<5>;
	.reg .b32 	%r<25>;
	.reg .b32 	%f<6>;
	.reg .b64 	%rd<12>;
	// demoted variable
	.shared .align 4 .b8 _ZZ4vaddPKfS0_PfiE7submemA[2048];
	// demoted variable
	.shared .align 4 .b8 _ZZ4vaddPKfS0_PfiE7submemB[2048];
	ld.param.u64 	%rd2, [_Z4vaddPKfS0_Pfi_param_0];
	ld.param.u64 	%rd3, [_Z4vaddPKfS0_Pfi_param_1];
	ld.param.u64 	%rd4, [_Z4vaddPKfS0_Pfi_param_2];
	ld.param.u32 	%r11, [_Z4vaddPKfS0_Pfi_param_3];
	mov.u32 	%r12, %nctaid.x;
	add.s32 	%r13, %r12, %r11;
	add.s32 	%r14, %r13, -1;
	div.u32 	%r15, %r14, %r12;
	mov.u32 	%r16, %ctaid.x;
	mul.lo.s32 	%r17, %r15, %r16;
	add.s32 	%r18, %r17, %r15;
	min.s32 	%r1, %r18, %r11;
	mov.u32 	%r19, %tid.x;
	add.s32 	%r24, %r17, %r19;
	setp.ge.s32 	%p1, %r24, %r1;
	shl.b32 	%r20, %r19, 2;
	mov.u32 	%r21, _ZZ4vaddPKfS0_PfiE7submemA;
	add.s32 	%r3, %r21, %r20;
	mov.u32 	%r22, _ZZ4vaddPKfS0_PfiE7submemB;
	add.s32 	%r4, %r22, %r20;
	@%p1 bra 	$L__BB0_4;
	mov.u32 	%r5, %ntid.x;
	mov.u32 	%r23, %r24;
$L__BB0_2:
	mov.u32 	%r6, %r23;
	add.s32 	%r23, %r6, %r5;
	setp.lt.s32 	%p2, %r23, %r1;
	@%p2 bra 	$L__BB0_2;
	cvta.to.global.u64 	%rd5, %rd2;
	mul.wide.s32 	%rd6, %r6, 4;
	add.s64 	%rd7, %rd5, %rd6;
	cvta.to.global.u64 	%rd8, %rd3;
	add.s64 	%rd9, %rd8, %rd6;
	ld.global.f32 	%f2, [%rd7];
	ld.global.f32 	%f3, [%rd9];
	st.shared.f32 	[%r3], %f2;
	st.shared.f32 	[%r4], %f3;
$L__BB0_4:
	setp.ge.s32 	%p3, %r24, %r1;
	bar.sync 	0;
	@%p3 bra 	$L__BB0_7;
	ld.shared.f32 	%f4, [%r3];
	ld.shared.f32 	%f5, [%r4];
	add.f32 	%f1, %f4, %f5;
	mov.u32 	%r8, %ntid.x;
	cvta.to.global.u64 	%rd1, %rd4;
$L__BB0_6:
	mul.wide.s32 	%rd10, %r24, 4;
	add.s64 	%rd11, %rd1, %rd10;
	st.global.f32 	[%rd11], %f1;
	add.s32 	%r24, %r24, %r8;
	setp.lt.s32 	%p4, %r24, %r1;
	@%p4 bra 	$L__BB0_6;
$L__BB0_7:
	ret;

}


// ===== COMPILED SASS (sm_100) =====

	.target	sm_100

	.elftype	@"ET_EXEC"


//--------------------- .note.nv.tkinfo           --------------------------
	.section	.note.nv.tkinfo,"",@"SHT_NOTE"
	.sectionflags	@"SHF_NOTE_NV_TKINFO"
	.tkinfo
        /*0018*/ 	.word	0x00000002
        /*0030*/ 	.string	""
        /*0030*/ 	.string	"ptxas"
        /*0030*/ 	.string	"Cuda compilation tools, release 13.0, V13.0.88"
        /*0030*/ 	.string	"Build cuda_13.0.r13.0/compiler.36424714_0"
        /*0030*/ 	.string	"-arch sm_100 -m 64 "



//--------------------- .note.nv.cuinfo           --------------------------
	.section	.note.nv.cuinfo,"",@"SHT_NOTE"
	.sectionflags	@"SHF_NOTE_NV_CUINFO"
        /*0018*/ 	.short	0x0002
        /*001a*/ 	.short	0x0064
        /*001c*/ 	.short	0x0082
	.zero		2


//--------------------- .nv.info                  --------------------------
	.section	.nv.info,"",@"SHT_CUDA_INFO"
	.align	4


	//----- nvinfo : EIATTR_REGCOUNT
	.align		4
        /*0000*/ 	.byte	0x04, 0x2f
        /*0002*/ 	.short	(.L_1 - .L_0)
	.align		4
.L_0:
        /*0004*/ 	.word	index@(_Z4vaddPKfS0_Pfi)
        /*0008*/ 	.word	0x0000000e


	//----- nvinfo : EIATTR_FRAME_SIZE
	.align		4
.L_1:
        /*000c*/ 	.byte	0x04, 0x11
        /*000e*/ 	.short	(.L_3 - .L_2)
	.align		4
.L_2:
        /*0010*/ 	.word	index@(_Z4vaddPKfS0_Pfi)
        /*0014*/ 	.word	0x00000000


	//----- nvinfo : EIATTR_MIN_STACK_SIZE
	.align		4
.L_3:
        /*0018*/ 	.byte	0x04, 0x12
        /*001a*/ 	.short	(.L_5 - .L_4)
	.align		4
.L_4:
        /*001c*/ 	.word	index@(_Z4vaddPKfS0_Pfi)
        /*0020*/ 	.word	0x00000000
.L_5:


//--------------------- .nv.compat                --------------------------
	.section	.nv.compat,"",@"SHT_CUDA_COMPAT_INFO"
	.align	4
        /*0000*/ 	.byte	0x02, 0x09, 0x00, 0x00, 0x02, 0x02, 0x01, 0x00, 0x02, 0x05, 0x05, 0x00, 0x03, 0x07, 0x01, 0x01
        /*0010*/ 	.byte	0x02, 0x03, 0x00, 0x00, 0x02, 0x06, 0x01, 0x00, 0x04, 0x0b, 0x08, 0x00, 0x09, 0x00, 0x00, 0x00
        /*0020*/ 	.byte	0x00, 0x00, 0x00, 0x00


//--------------------- .nv.info._Z4vaddPKfS0_Pfi --------------------------
	.section	.nv.info._Z4vaddPKfS0_Pfi,"",@"SHT_CUDA_INFO"
	.sectionflags	@""
	.align	4


	//----- nvinfo : EIATTR_CUDA_API_VERSION
	.align		4
        /*0000*/ 	.byte	0x04, 0x37
        /*0002*/ 	.short	(.L_7 - .L_6)
.L_6:
        /*0004*/ 	.word	0x00000082


	//----- nvinfo : EIATTR_KPARAM_INFO
	.align		4
.L_7:
        /*0008*/ 	.byte	0x04, 0x17
        /*000a*/ 	.short	(.L_9 - .L_8)
.L_8:
        /*000c*/ 	.word	0x00000000
        /*0010*/ 	.short	0x0003
        /*0012*/ 	.short	0x0018
        /*0014*/ 	.byte	0x00, 0xf0, 0x11, 0x00


	//----- nvinfo : EIATTR_KPARAM_INFO
	.align		4
.L_9:
        /*0018*/ 	.byte	0x04, 0x17
        /*001a*/ 	.short	(.L_11 - .L_10)
.L_10:
        /*001c*/ 	.word	0x00000000
        /*0020*/ 	.short	0x0002
        /*0022*/ 	.short	0x0010
        /*0024*/ 	.byte	0x00, 0xf5, 0x21, 0x00


	//----- nvinfo : EIATTR_KPARAM_INFO
	.align		4
.L_11:
        /*0028*/ 	.byte	0x04, 0x17
        /*002a*/ 	.short	(.L_13 - .L_12)
.L_12:
        /*002c*/ 	.word	0x00000000
        /*0030*/ 	.short	0x0001
        /*0032*/ 	.short	0x0008
        /*0034*/ 	.byte	0x00, 0xf5, 0x21, 0x00


	//----- nvinfo : EIATTR_KPARAM_INFO
	.align		4
.L_13:
        /*0038*/ 	.byte	0x04, 0x17
        /*003a*/ 	.short	(.L_15 - .L_14)
.L_14:
        /*003c*/ 	.word	0x00000000
        /*0040*/ 	.short	0x0000
        /*0042*/ 	.short	0x0000
        /*0044*/ 	.byte	0x00, 0xf5, 0x21, 0x00


	//----- nvinfo : EIATTR_SPARSE_MMA_MASK
	.align		4
.L_15:
        /*0048*/ 	.byte	0x03, 0x50
        /*004a*/ 	.short	0x0000


	//----- nvinfo : EIATTR_MAXREG_COUNT
	.align		4
        /*004c*/ 	.byte	0x03, 0x1b
        /*004e*/ 	.short	0x00ff


	//----- nvinfo : EIATTR_NUM_BARRIERS
	.align		4
        /*0050*/ 	.byte	0x02, 0x4c
        /*0052*/ 	.byte	0x01
	.zero		1


	//----- nvinfo : EIATTR_MERCURY_ISA_VERSION
	.align		4
        /*0054*/ 	.byte	0x03, 0x5f
        /*0056*/ 	.short	0x0101


	//----- nvinfo : EIATTR_VRC_CTA_INIT_COUNT
	.align		4
        /*0058*/ 	.byte	0x02, 0x4a
	.zero		1
	.zero		1


	//----- nvinfo : EIATTR_EXIT_INSTR_OFFSETS
	.align		4
        /*005c*/ 	.byte	0x04, 0x1c
        /*005e*/ 	.short	(.L_17 - .L_16)


	//   ....[0]....
.L_16:
        /*0060*/ 	.word	0x00000390


	//   ....[1]....
        /*0064*/ 	.word	0x00000440


	//----- nvinfo : EIATTR_CRS_STACK_SIZE
	.align		4
.L_17:
        /*0068*/ 	.byte	0x04, 0x1e
        /*006a*/ 	.short	(.L_19 - .L_18)
.L_18:
        /*006c*/ 	.word	0x00000000


	//----- nvinfo : EIATTR_CBANK_PARAM_SIZE
	.align		4
.L_19:
        /*0070*/ 	.byte	0x03, 0x19
        /*0072*/ 	.short	0x001c


	//----- nvinfo : EIATTR_PARAM_CBANK
	.align		4
        /*0074*/ 	.byte	0x04, 0x0a
        /*0076*/ 	.short	(.L_21 - .L_20)
	.align		4
.L_20:
        /*0078*/ 	.word	index@(.nv.constant0._Z4vaddPKfS0_Pfi)
        /*007c*/ 	.short	0x0380
        /*007e*/ 	.short	0x001c


	//----- nvinfo : EIATTR_SW_WAR
	.align		4
.L_21:
        /*0080*/ 	.byte	0x04, 0x36
        /*0082*/ 	.short	(.L_23 - .L_22)
.L_22:
        /*0084*/ 	.word	0x00000008
.L_23:


//--------------------- .nv.callgraph             --------------------------
	.section	.nv.callgraph,"",@"SHT_CUDA_CALLGRAPH"
	.align	4
	.sectionentsize	8
	.align		4
        /*0000*/ 	.word	0x00000000
	.align		4
        /*0004*/ 	.word	0xffffffff
	.align		4
        /*0008*/ 	.word	0x00000000
	.align		4
        /*000c*/ 	.word	0xfffffffe
	.align		4
        /*0010*/ 	.word	0x00000000
	.align		4
        /*0014*/ 	.word	0xfffffffd
	.align		4
        /*0018*/ 	.word	0x00000000
	.align		4
        /*001c*/ 	.word	0xfffffffc


//--------------------- .text._Z4vaddPKfS0_Pfi    --------------------------
	.section	.text._Z4vaddPKfS0_Pfi,"ax",@progbits
	.align	128
        .global         _Z4vaddPKfS0_Pfi
        .type           _Z4vaddPKfS0_Pfi,@function
        .size           _Z4vaddPKfS0_Pfi,(.L_x_6 - _Z4vaddPKfS0_Pfi)
        .other          _Z4vaddPKfS0_Pfi,@"STO_CUDA_ENTRY STV_DEFAULT"
_Z4vaddPKfS0_Pfi:
.text._Z4vaddPKfS0_Pfi:
[----:B------:R-:W-:Y:S08]  /*0000*/  LDC R1, c[0x0][0x37c] ;  /* 0x0000df00ff017b82 */ /* 0x000ff00000000800 */
[----:B------:R-:W0:Y:S01]  /*0010*/  LDC R5, c[0x0][0x370] ;  /* 0x0000dc00ff057b82 */ /* 0x000e220000000800 */
[----:B------:R-:W-:Y:S01]  /*0020*/  UMOV UR4, 0x400 ;  /* 0x0000040000047882 */ /* 0x000fe20000000000 */
[----:B------:R-:W1:Y:S01]  /*0030*/  LDCU.64 UR8, c[0x0][0x358] ;  /* 0x00006b00ff0877ac */ /* 0x000e620008000a00 */
[----:B------:R-:W-:Y:S01]  /*0040*/  BSSY.RECONVERGENT B0, `(.L_x_0) ;  /* 0x0000032000007945 */ /* 0x000fe20003800200 */
[----:B------:R-:W-:-:S04]  /*0050*/  UIADD3 UR5, UPT, UPT, UR4, 0x800, URZ ;  /* 0x0000080004057890 */ /* 0x000fc8000fffe0ff */
[----:B------:R-:W2:Y:S08]  /*0060*/  LDC R6, c[0x0][0x398] ;  /* 0x0000e600ff067b82 */ /* 0x000eb00000000800 */
[----:B------:R-:W3:Y:S01]  /*0070*/  S2UR UR6, SR_CgaCtaId ;  /* 0x00000000000679c3 */ /* 0x000ee20000008800 */
[----:B0-----:R-:W0:Y:S01]  /*0080*/  I2F.U32.RP R4, R5 ;  /* 0x0000000500047306 */ /* 0x001e220000209000 */
[----:B------:R-:W-:-:S07]  /*0090*/  ISETP.NE.U32.AND P2, PT, R5, RZ, PT ;  /* 0x000000ff0500720c */ /* 0x000fce0003f45070 */
[----:B0-----:R-:W0:Y:S01]  /*00a0*/  MUFU.RCP R4, R4 ;  /* 0x0000000400047308 */ /* 0x001e220000001000 */
[----:B---3--:R-:W-:Y:S02]  /*00b0*/  ULEA UR4, UR6, UR4, 0x18 ;  /* 0x0000000406047291 */ /* 0x008fe4000f8ec0ff */
[----:B------:R-:W-:Y:S01]  /*00c0*/  ULEA UR5, UR6, UR5, 0x18 ;  /* 0x0000000506057291 */ /* 0x000fe2000f8ec0ff */
[----:B0-----:R-:W-:-:S04]  /*00d0*/  VIADD R2, R4, 0xffffffe ;  /* 0x0ffffffe04027836 */ /* 0x001fc80000000000 */
[----:B------:R0:W3:Y:S02]  /*00e0*/  F2I.FTZ.U32.TRUNC.NTZ R3, R2 ;  /* 0x0000000200037305 */ /* 0x0000e4000021f000 */
[----:B0-----:R-:W-:Y:S01]  /*00f0*/  IMAD.MOV.U32 R2, RZ, RZ, RZ ;  /* 0x000000ffff027224 */ /* 0x001fe200078e00ff */
[----:B---3--:R-:W-:-:S05]  /*0100*/  IADD3 R0, PT, PT, RZ, -R3, RZ ;  /* 0x80000003ff007210 */ /* 0x008fca0007ffe0ff */
[----:B------:R-:W-:Y:S01]  /*0110*/  IMAD R7, R0, R5, RZ ;  /* 0x0000000500077224 */ /* 0x000fe200078e02ff */
[----:B--2---:R-:W-:-:S03]  /*0120*/  IADD3 R0, PT, PT, R5, -0x1, R6 ;  /* 0xffffffff05007810 */ /* 0x004fc60007ffe006 */
[----:B------:R-:W-:Y:S02]  /*0130*/  IMAD.HI.U32 R3, R3, R7, R2 ;  /* 0x0000000703037227 */ /* 0x000fe400078e0002 */
[----:B------:R-:W0:Y:S04]  /*0140*/  S2R R2, SR_CTAID.X ;  /* 0x0000000000027919 */ /* 0x000e280000002500 */
[----:B------:R-:W-:Y:S01]  /*0150*/  IMAD.HI.U32 R3, R3, R0, RZ ;  /* 0x0000000003037227 */ /* 0x000fe200078e00ff */
[----:B------:R-:W2:Y:S04]  /*0160*/  S2R R7, SR_TID.X ;  /* 0x0000000000077919 */ /* 0x000ea80000002100 */
[----:B------:R-:W-:-:S05]  /*0170*/  IADD3 R4, PT, PT, -R3, RZ, RZ ;  /* 0x000000ff03047210 */ /* 0x000fca0007ffe1ff */
[----:B------:R-:W-:-:S05]  /*0180*/  IMAD R0, R5, R4, R0 ;  /* 0x0000000405007224 */ /* 0x000fca00078e0200 */
[----:B------:R-:W-:-:S13]  /*0190*/  ISETP.GE.U32.AND P0, PT, R0, R5, PT ;  /* 0x000000050000720c */ /* 0x000fda0003f06070 */
[----:B------:R-:W-:Y:S01]  /*01a0*/  @P0 IMAD.IADD R0, R0, 0x1, -R5 ;  /* 0x0000000100000824 */ /* 0x000fe200078e0a05 */
[----:B------:R-:W-:-:S04]  /*01b0*/  @P0 IADD3 R3, PT, PT, R3, 0x1, RZ ;  /* 0x0000000103030810 */ /* 0x000fc80007ffe0ff */
[----:B------:R-:W-:-:S13]  /*01c0*/  ISETP.GE.U32.AND P1, PT, R0, R5, PT ;  /* 0x000000050000720c */ /* 0x000fda0003f26070 */
[----:B------:R-:W-:Y:S01]  /*01d0*/  @P1 VIADD R3, R3, 0x1 ;  /* 0x0000000103031836 */ /* 0x000fe20000000000 */
[----:B------:R-:W-:-:S05]  /*01e0*/  @!P2 LOP3.LUT R3, RZ, R5, RZ, 0x33, !PT ;  /* 0x00000005ff03a212 */ /* 0x000fca00078e33ff */
[CC--:B0-----:R-:W-:Y:S02]  /*01f0*/  IMAD R0, R3.reuse, R2.reuse, R3 ;  /* 0x0000000203007224 */ /* 0x0c1fe400078e0203 */
[----:B--2---:R-:W-:-:S03]  /*0200*/  IMAD R9, R3, R2, R7 ;  /* 0x0000000203097224 */ /* 0x004fc600078e0207 */
[----:B------:R-:W-:Y:S02]  /*0210*/  VIMNMX R0, PT, PT, R0, R6, PT ;  /* 0x0000000600007248 */ /* 0x000fe40003fe0100 */
[----:B------:R-:W-:Y:S02]  /*0220*/  LEA R6, R7, UR4, 0x2 ;  /* 0x0000000407067c11 */ /* 0x000fe4000f8e10ff */
[----:B------:R-:W-:Y:S02]  /*0230*/  ISETP.GE.AND P0, PT, R9, R0, PT ;  /* 0x000000000900720c */ /* 0x000fe40003f06270 */
[----:B------:R-:W-:-:S11]  /*0240*/  LEA R7, R7, UR5, 0x2 ;  /* 0x0000000507077c11 */ /* 0x000fd6000f8e10ff */
[----:B-1----:R-:W-:Y:S05]  /*0250*/  @P0 BRA `(.L_x_1) ;  /* 0x0000000000400947 */ /* 0x002fea0003800000 */
[----:B------:R-:W0:Y:S01]  /*0260*/  LDC R2, c[0x0][0x360] ;  /* 0x0000d800ff027b82 */ /* 0x000e220000000800 */
[----:B------:R-:W-:Y:S01]  /*0270*/  BSSY.RECONVERGENT B1, `(.L_x_2) ;  /* 0x0000006000017945 */ /* 0x000fe20003800200 */
[----:B------:R-:W-:-:S07]  /*0280*/  MOV R3, R9 ;  /* 0x0000000900037202 */ /* 0x000fce0000000f00 */
.L_x_3:
[----:B------:R-:W-:Y:S01]  /*0290*/  IMAD.MOV.U32 R11, RZ, RZ, R3 ;  /* 0x000000ffff0b7224 */ /* 0x000fe200078e0003 */
[----:B0-----:R-:W-:-:S04]  /*02a0*/  IADD3 R3, PT, PT, R2, R3, RZ ;  /* 0x0000000302037210 */ /* 0x001fc80007ffe0ff */
[----:B------:R-:W-:-:S13]  /*02b0*/  ISETP.GE.AND P0, PT, R3, R0, PT ;  /* 0x000000000300720c */ /* 0x000fda0003f06270 */
[----:B------:R-:W-:Y:S05]  /*02c0*/  @!P0 BRA `(.L_x_3) ;  /* 0xfffffffc00f08947 */ /* 0x000fea000383ffff */
[----:B------:R-:W-:Y:S05]  /*02d0*/  BSYNC.RECONVERGENT B1 ;  /* 0x0000000000017941 */ /* 0x000fea0003800200 */
.L_x_2:
[----:B------:R-:W0:Y:S08]  /*02e0*/  LDC.64 R2, c[0x0][0x380] ;  /* 0x0000e000ff027b82 */ /* 0x000e300000000a00 */
[----:B------:R-:W1:Y:S01]  /*02f0*/  LDC.64 R4, c[0x0][0x388] ;  /* 0x0000e200ff047b82 */ /* 0x000e620000000a00 */
[----:B0-----:R-:W-:-:S06]  /*0300*/  IMAD.WIDE R2, R11, 0x4, R2 ;  /* 0x000000040b027825 */ /* 0x001fcc00078e0202 */
[----:B------:R-:W2:Y:S01]  /*0310*/  LDG.E R3, desc[UR8][R2.64] ;  /* 0x0000000802037981 */ /* 0x000ea2000c1e1900 */
[----:B-1----:R-:W-:-:S06]  /*0320*/  IMAD.WIDE R4, R11, 0x4, R4 ;  /* 0x000000040b047825 */ /* 0x002fcc00078e0204 */
[----:B------:R-:W3:Y:S04]  /*0330*/  LDG.E R4, desc[UR8][R4.64] ;  /* 0x0000000804047981 */ /* 0x000ee8000c1e1900 */
[----:B--2---:R0:W-:Y:S04]  /*0340*/  STS [R6], R3 ;  /* 0x0000000306007388 */ /* 0x0041e80000000800 */
[----:B---3--:R0:W-:Y:S02]  /*0350*/  STS [R7], R4 ;  /* 0x0000000407007388 */ /* 0x0081e40000000800 */
.L_x_1:
[----:B------:R-:W-:Y:S05]  /*0360*/  BSYNC.RECONVERGENT B0 ;  /* 0x0000000000007941 */ /* 0x000fea0003800200 */
.L_x_0:
[----:B------:R-:W-:Y:S01]  /*0370*/  BAR.SYNC.DEFER_BLOCKING 0x0 ;  /* 0x0000000000007b1d */ /* 0x000fe20000010000 */
[----:B------:R-:W-:-:S13]  /*0380*/  ISETP.GE.AND P0, PT, R9, R0, PT ;  /* 0x000000000900720c */ /* 0x000fda0003f06270 */
[----:B------:R-:W-:Y:S05]  /*0390*/  @P0 EXIT ;  /* 0x000000000000094d */ /* 0x000fea0003800000 */
[----:B0-----:R-:W-:Y:S01]  /*03a0*/  LDS R6, [R6] ;  /* 0x0000000006067984 */ /* 0x001fe20000000800 */
[----:B------:R-:W0:Y:S01]  /*03b0*/  LDC.64 R4, c[0x0][0x390] ;  /* 0x0000e400ff047b82 */ /* 0x000e220000000a00 */
[----:B------:R-:W1:Y:S02]  /*03c0*/  LDCU UR4, c[0x0][0x360] ;  /* 0x00006c00ff0477ac */ /* 0x000e640008000800 */
[----:B------:R-:W2:Y:S02]  /*03d0*/  LDS R7, [R7] ;  /* 0x0000000007077984 */ /* 0x000ea40000000800 */
[----:B-12---:R-:W-:-:S07]  /*03e0*/  FADD R11, R6, R7 ;  /* 0x00000007060b7221 */ /* 0x006fce0000000000 */
.L_x_4:
[----:B0-----:R-:W-:-:S04]  /*03f0*/  IMAD.WIDE R2, R9, 0x4, R4 ;  /* 0x0000000409027825 */ /* 0x001fc800078e0204 */
[----:B------:R-:W-:Y:S01]  /*0400*/  VIADD R9, R9, UR4 ;  /* 0x0000000409097c36 */ /* 0x000fe20008000000 */
[----:B------:R1:W-:Y:S04]  /*0410*/  STG.E desc[UR8][R2.64], R11 ;  /* 0x0000000b02007986 */ /* 0x0003e8000c101908 */
[----:B------:R-:W-:-:S13]  /*0420*/  ISETP.GE.AND P0, PT, R9, R0, PT ;  /* 0x000000000900720c */ /* 0x000fda0003f06270 */
[----:B-1----:R-:W-:Y:S05]  /*0430*/  @!P0 BRA `(.L_x_4) ;  /* 0xfffffffc00ec8947 */ /* 0x002fea000383ffff */
[----:B------:R-:W-:Y:S05]  /*0440*/  EXIT ;  /* 0x000000000000794d */ /* 0x000fea0003800000 */
.L_x_5:
[----:B------:R-:W-:-:S00]  /*0450*/  BRA `(.L_x_5) ;  /* 0xfffffffc00fc7947 */ /* 0x000fc0000383ffff */
[----:B------:R-:W-:-:S00]  /*0460*/  NOP ;  /* 0x0000000000007918 */ /* 0x000fc00000000000 */
        /* <DEDUP_REMOVED lines=9> */
.L_x_6:


//--------------------- .nv.shared._Z4vaddPKfS0_Pfi --------------------------
	.section	.nv.shared._Z4vaddPKfS0_Pfi,"aw",@nobits
	.sectionflags	@""
	.align	4
.nv.shared._Z4vaddPKfS0_Pfi:
	.zero		5120


//--------------------- .nv.shared.reserved.0     --------------------------
	.section	.nv.shared.reserved.0,"aw",@nobits
	.weak		__nv_reservedSMEM_offset_0_alias
	.size		__nv_reservedSMEM_offset_0_alias, 0, 64
	.other		__nv_reservedSMEM_offset_0_alias,@"STO_CUDA_RESERVED_SHARED STV_DEFAULT"
__nv_reservedSMEM_offset_0_alias:
	.zero		0
	.zero		64


//--------------------- .nv.constant0._Z4vaddPKfS0_Pfi --------------------------
	.section	.nv.constant0._Z4vaddPKfS0_Pfi,"a",@progbits
	.sectionflags	@""
	.align	4
.nv.constant0._Z4vaddPKfS0_Pfi:
	.zero		924


//--------------------- SYMBOLS --------------------------

	.type		.nv.reservedSmem.offset0,@object
	.size		.nv.reservedSmem.offset0,0x4
	.type		.nv.reservedSmem.cap,@object
	.size		.nv.reservedSmem.cap,0x4
